	.headerflags	@"EF_CUDA_TEXMODE_UNIFIED EF_CUDA_64BIT_ADDRESS EF_CUDA_ACCELERATORS EF_CUDA_SM90 EF_CUDA_VIRTUAL_SM(EF_CUDA_SM90)"
	.elftype	@"ET_EXEC"


//--------------------- .nv.info                  --------------------------
	.section	.nv.info,"",@"SHT_CUDA_INFO"
	.align	4


	//----- nvinfo : EIATTR_REGCOUNT
	.align		4
        /*0000*/ 	.byte	0x04, 0x2f
        /*0002*/ 	.short	(.L_3 - .L_2)
	.align		4
.L_2:
        /*0004*/ 	.word	index@(triton_poi_fused__native_batch_norm_legit_no_training_mul_sigmoid_25)
        /*0008*/ 	.word	0x00000020


	//----- nvinfo : EIATTR_MIN_STACK_SIZE
	.align		4
.L_3:
        /*000c*/ 	.byte	0x04, 0x12
        /*000e*/ 	.short	(.L_5 - .L_4)
	.align		4
.L_4:
        /*0010*/ 	.word	index@(triton_poi_fused__native_batch_norm_legit_no_training_mul_sigmoid_25)
        /*0014*/ 	.word	0x00000000


	//----- nvinfo : EIATTR_FRAME_SIZE
	.align		4
.L_5:
        /*0018*/ 	.byte	0x04, 0x11
        /*001a*/ 	.short	(.L_7 - .L_6)
	.align		4
.L_6:
        /*001c*/ 	.word	index@(triton_poi_fused__native_batch_norm_legit_no_training_mul_sigmoid_25)
        /*0020*/ 	.word	0x00000000


	//----- nvinfo : EIATTR_MIN_STACK_SIZE
	.align		4
.L_7:
        /*0024*/ 	.byte	0x04, 0x12
        /*0026*/ 	.short	(.L_9 - .L_8)
	.align		4
.L_8:
        /*0028*/ 	.word	index@(triton_poi_fused__native_batch_norm_legit_no_training_mul_sigmoid_25)
        /*002c*/ 	.word	0x00000000
.L_9:


//--------------------- .nv.info.triton_poi_fused__native_batch_norm_legit_no_training_mul_sigmoid_25 --------------------------
	.section	.nv.info.triton_poi_fused__native_batch_norm_legit_no_training_mul_sigmoid_25,"",@"SHT_CUDA_INFO"
	.sectionflags	@""
	.align	4


	//----- nvinfo : EIATTR_CUDA_API_VERSION
	.align		4
        /*0000*/ 	.byte	0x04, 0x37
        /*0002*/ 	.short	(.L_11 - .L_10)
.L_10:
        /*0004*/ 	.word	0x0000007c


	//----- nvinfo : EIATTR_KPARAM_INFO
	.align		4
.L_11:
        /*0008*/ 	.byte	0x04, 0x17
        /*000a*/ 	.short	(.L_13 - .L_12)
.L_12:
        /*000c*/ 	.word	0x00000000
        /*0010*/ 	.short	0x0007
        /*0012*/ 	.short	0x0034
        /*0014*/ 	.byte	0x00, 0xf0, 0x11, 0x00


	//----- nvinfo : EIATTR_KPARAM_INFO
	.align		4
.L_13:
        /*0018*/ 	.byte	0x04, 0x17
        /*001a*/ 	.short	(.L_15 - .L_14)
.L_14:
        /*001c*/ 	.word	0x00000000
        /*0020*/ 	.short	0x0006
        /*0022*/ 	.short	0x0030
        /*0024*/ 	.byte	0x00, 0xf0, 0x11, 0x00


	//----- nvinfo : EIATTR_KPARAM_INFO
	.align		4
.L_15:
        /*0028*/ 	.byte	0x04, 0x17
        /*002a*/ 	.short	(.L_17 - .L_16)
.L_16:
        /*002c*/ 	.word	0x00000000
        /*0030*/ 	.short	0x0005
        /*0032*/ 	.short	0x0028
        /*0034*/ 	.byte	0x00, 0xf4, 0x21, 0x00


	//----- nvinfo : EIATTR_KPARAM_INFO
	.align		4
.L_17:
        /*0038*/ 	.byte	0x04, 0x17
        /*003a*/ 	.short	(.L_19 - .L_18)
.L_18:
        /*003c*/ 	.word	0x00000000
        /*0040*/ 	.short	0x0004
        /*0042*/ 	.short	0x0020
        /*0044*/ 	.byte	0x00, 0xf4, 0x21, 0x00


	//----- nvinfo : EIATTR_KPARAM_INFO
	.align		4
.L_19:
        /*0048*/ 	.byte	0x04, 0x17
        /*004a*/ 	.short	(.L_21 - .L_20)
.L_20:
        /*004c*/ 	.word	0x00000000
        /*0050*/ 	.short	0x0003
        /*0052*/ 	.short	0x0018
        /*0054*/ 	.byte	0x00, 0xf4, 0x21, 0x00


	//----- nvinfo : EIATTR_KPARAM_INFO
	.align		4
.L_21:
        /*0058*/ 	.byte	0x04, 0x17
        /*005a*/ 	.short	(.L_23 - .L_22)
.L_22:
        /*005c*/ 	.word	0x00000000
        /*0060*/ 	.short	0x0002
        /*0062*/ 	.short	0x0010
        /*0064*/ 	.byte	0x00, 0xf4, 0x21, 0x00


	//----- nvinfo : EIATTR_KPARAM_INFO
	.align		4
.L_23:
        /*0068*/ 	.byte	0x04, 0x17
        /*006a*/ 	.short	(.L_25 - .L_24)
.L_24:
        /*006c*/ 	.word	0x00000000
        /*0070*/ 	.short	0x0001
        /*0072*/ 	.short	0x0008
        /*0074*/ 	.byte	0x00, 0xf4, 0x21, 0x00


	//----- nvinfo : EIATTR_KPARAM_INFO
	.align		4
.L_25:
        /*0078*/ 	.byte	0x04, 0x17
        /*007a*/ 	.short	(.L_27 - .L_26)
.L_26:
        /*007c*/ 	.word	0x00000000
        /*0080*/ 	.short	0x0000
        /*0082*/ 	.short	0x0000
        /*0084*/ 	.byte	0x00, 0xf4, 0x21, 0x00


	//----- nvinfo : EIATTR_SPARSE_MMA_MASK
	.align		4
.L_27:
        /*0088*/ 	.byte	0x03, 0x50
        /*008a*/ 	.short	0x0000


	//----- nvinfo : EIATTR_MAXREG_COUNT
	.align		4
        /*008c*/ 	.byte	0x03, 0x1b
        /*008e*/ 	.short	0x00ff


	//----- nvinfo : EIATTR_EXIT_INSTR_OFFSETS
	.align		4
        /*0090*/ 	.byte	0x04, 0x1c
        /*0092*/ 	.short	(.L_29 - .L_28)


	//   ....[0]....
.L_28:
        /*0094*/ 	.word	0x00000ab0


	//   ....[1]....
        /*0098*/ 	.word	0x00000b80


	//----- nvinfo : EIATTR_REQNTID
	.align		4
.L_29:
        /*009c*/ 	.byte	0x04, 0x10
        /*009e*/ 	.short	(.L_31 - .L_30)
.L_30:
        /*00a0*/ 	.word	0x00000080
        /*00a4*/ 	.word	0x00000001
        /*00a8*/ 	.word	0x00000001


	//----- nvinfo : EIATTR_CBANK_PARAM_SIZE
	.align		4
.L_31:
        /*00ac*/ 	.byte	0x03, 0x19
        /*00ae*/ 	.short	0x0038


	//----- nvinfo : EIATTR_PARAM_CBANK
	.align		4
        /*00b0*/ 	.byte	0x04, 0x0a
        /*00b2*/ 	.short	(.L_33 - .L_32)
	.align		4
.L_32:
        /*00b4*/ 	.word	index@(.nv.constant0.triton_poi_fused__native_batch_norm_legit_no_training_mul_sigmoid_25)
        /*00b8*/ 	.short	0x0210
        /*00ba*/ 	.short	0x0038


	//----- nvinfo : EIATTR_SW_WAR
	.align		4
.L_33:
        /*00bc*/ 	.byte	0x04, 0x36
        /*00be*/ 	.short	(.L_35 - .L_34)
.L_34:
        /*00c0*/ 	.word	0x00000008
.L_35:


//--------------------- .nv.callgraph             --------------------------
	.section	.nv.callgraph,"",@"SHT_CUDA_CALLGRAPH"
	.align	4
	.sectionentsize	8
	.align		4
        /*0000*/ 	.word	0x00000000
	.align		4
        /*0004*/ 	.word	0xffffffff
	.align		4
        /*0008*/ 	.word	0x00000000
	.align		4
        /*000c*/ 	.word	0xfffffffe
	.align		4
        /*0010*/ 	.word	0x00000000
	.align		4
        /*0014*/ 	.word	0xfffffffd
	.align		4
        /*0018*/ 	.word	0x00000000
	.align		4
        /*001c*/ 	.word	0xfffffffc


//--------------------- .nv.constant4             --------------------------
	.section	.nv.constant4,"a",@progbits
	.align	8
	.align		8
.nv.constant4:
        /*0000*/ 	.dword	_$_str
	.align		8
        /*0008*/ 	.dword	_$_str_$_2


//--------------------- .text.triton_poi_fused__native_batch_norm_legit_no_training_mul_sigmoid_25 --------------------------
	.section	.text.triton_poi_fused__native_batch_norm_legit_no_training_mul_sigmoid_25,"ax",@progbits
	.sectionflags	@"SHF_BARRIERS=1"
	.align	128
        .global         triton_poi_fused__native_batch_norm_legit_no_training_mul_sigmoid_25
        .type           triton_poi_fused__native_batch_norm_legit_no_training_mul_sigmoid_25,@function
        .size           triton_poi_fused__native_batch_norm_legit_no_training_mul_sigmoid_25,(.L_x_1 - triton_poi_fused__native_batch_norm_legit_no_training_mul_sigmoid_25)
        .other          triton_poi_fused__native_batch_norm_legit_no_training_mul_sigmoid_25,@"STO_CUDA_ENTRY STV_DEFAULT"
triton_poi_fused__native_batch_norm_legit_no_training_mul_sigmoid_25:
.text.triton_poi_fused__native_batch_norm_legit_no_training_mul_sigmoid_25:
[----:B------:R-:W0:Y:S01]  /*0000*/  LDC R1, c[0x0][0x28] ;  /* 0x00000a00ff017b82 */ /* 0x000e220000000800 */
[----:B------:R-:W1:Y:S07]  /*0010*/  S2R R24, SR_CTAID.X ;  /* 0x0000000000187919 */ /* 0x000e6e0000002500 */
[----:B------:R-:W2:Y:S01]  /*0020*/  LDC.64 R12, c[0x0][0x220] ;  /* 0x00008800ff0c7b82 */ /* 0x000ea20000000a00 */
[----:B------:R-:W-:Y:S02]  /*0030*/  CS2R R4, SRZ ;  /* 0x0000000000047805 */ /* 0x000fe4000001ff00 */
[----:B------:R-:W-:Y:S01]  /*0040*/  CS2R R6, SRZ ;  /* 0x0000000000067805 */ /* 0x000fe2000001ff00 */
[----:B------:R-:W3:Y:S01]  /*0050*/  S2R R26, SR_TID.X ;  /* 0x00000000001a7919 */ /* 0x000ee20000002100 */
[----:B------:R-:W-:Y:S01]  /*0060*/  ULDC.64 UR6, c[0x0][0x208] ;  /* 0x0000820000067ab9 */ /* 0x000fe20000000a00 */
[----:B------:R-:W4:Y:S02]  /*0070*/  S2R R0, SR_CTAID.Y ;  /* 0x0000000000007919 */ /* 0x000f240000002600 */
[----:B------:R-:W5:Y:S08]  /*0080*/  LDC.64 R8, c[0x0][0x210] ;  /* 0x00008400ff087b82 */ /* 0x000f700000000a00 */
[----:B------:R-:W5:Y:S08]  /*0090*/  LDC.64 R2, c[0x0][0x218] ;  /* 0x00008600ff027b82 */ /* 0x000f700000000a00 */
[----:B------:R-:W5:Y:S01]  /*00a0*/  LDC.64 R28, c[0x0][0x228] ;  /* 0x00008a00ff1c7b82 */ /* 0x000f620000000a00 */
[----:B-1----:R-:W-:-:S02]  /*00b0*/  SHF.L.U32 R24, R24, 0x5, RZ ;  /* 0x0000000518187819 */ /* 0x002fc400000006ff */
[----:B---3--:R-:W-:Y:S02]  /*00c0*/  SHF.L.U32 R25, R26, 0x2, RZ ;  /* 0x000000021a197819 */ /* 0x008fe400000006ff */
[----:B------:R-:W-:Y:S02]  /*00d0*/  SHF.R.U32.HI R11, RZ, 0x3, R26 ;  /* 0x00000003ff0b7819 */ /* 0x000fe4000001161a */
[----:B------:R-:W-:-:S04]  /*00e0*/  LOP3.LUT R21, R24, 0x1c, R25, 0xf8, !PT ;  /* 0x0000001c18157812 */ /* 0x000fc800078ef819 */
[C---:B------:R-:W-:Y:S01]  /*00f0*/  ISETP.GE.AND P1, PT, R21.reuse, 0x20, PT ;  /* 0x000000201500780c */ /* 0x040fe20003f26270 */
[----:B--2---:R-:W-:-:S12]  /*0100*/  IMAD.WIDE R12, R21, 0x4, R12 ;  /* 0x00000004150c7825 */ /* 0x004fd800078e020c */
[----:B------:R1:W2:Y:S01]  /*0110*/  @!P1 LDG.E.EL.128 R4, desc[UR6][R12.64] ;  /* 0x000000060c049981 */ /* 0x0002a2000c2e1d00 */
[----:B----4-:R-:W-:Y:S01]  /*0120*/  SHF.L.U32 R0, R0, 0x4, RZ ;  /* 0x0000000400007819 */ /* 0x010fe200000006ff */
[----:B0----5:R-:W-:Y:S01]  /*0130*/  IMAD.WIDE R2, R21, 0x4, R2 ;  /* 0x0000000415027825 */ /* 0x021fe200078e0202 */
[----:B------:R-:W-:Y:S02]  /*0140*/  SGXT.U32 R11, R11, 0x4 ;  /* 0x000000040b0b781a */ /* 0x000fe40000000000 */
[----:B------:R-:W-:Y:S02]  /*0150*/  CS2R R14, SRZ ;  /* 0x00000000000e7805 */ /* 0x000fe4000001ff00 */
[----:B------:R-:W-:Y:S02]  /*0160*/  LOP3.LUT R10, R0, R11, RZ, 0xfc, !PT ;  /* 0x0000000b000a7212 */ /* 0x000fe400078efcff */
[----:B-1----:R-:W-:Y:S02]  /*0170*/  CS2R R12, SRZ ;  /* 0x00000000000c7805 */ /* 0x002fe4000001ff00 */
[----:B------:R-:W-:-:S02]  /*0180*/  LEA R23, R10, R21, 0x5 ;  /* 0x000000150a177211 */ /* 0x000fc400078e28ff */
[----:B------:R-:W-:Y:S02]  /*0190*/  ISETP.LT.AND P0, PT, R10, 0x40, !P1 ;  /* 0x000000400a00780c */ /* 0x000fe40004f01270 */
[----:B------:R-:W-:Y:S01]  /*01a0*/  CS2R R10, SRZ ;  /* 0x00000000000a7805 */ /* 0x000fe2000001ff00 */
[----:B------:R-:W-:Y:S01]  /*01b0*/  IMAD.WIDE R22, R23, 0x4, R8 ;  /* 0x0000000417167825 */ /* 0x000fe200078e0208 */
[----:B------:R-:W-:-:S06]  /*01c0*/  CS2R R8, SRZ ;  /* 0x0000000000087805 */ /* 0x000fcc000001ff00 */
[----:B------:R0:W3:Y:S04]  /*01d0*/  @!P1 LDG.E.EL.128 R8, desc[UR6][R2.64] ;  /* 0x0000000602089981 */ /* 0x0000e8000c2e1d00 */
[----:B------:R1:W3:Y:S01]  /*01e0*/  @P0 LDG.E.EL.128 R12, desc[UR6][R22.64] ;  /* 0x00000006160c0981 */ /* 0x0002e2000c2e1d00 */
[C---:B------:R-:W-:Y:S01]  /*01f0*/  IMAD.WIDE R28, R21.reuse, 0x4, R28 ;  /* 0x00000004151c7825 */ /* 0x040fe200078e021c */
[----:B------:R-:W-:Y:S02]  /*0200*/  CS2R R16, SRZ ;  /* 0x0000000000107805 */ /* 0x000fe4000001ff00 */
[----:B------:R-:W-:Y:S01]  /*0210*/  CS2R R18, SRZ ;  /* 0x0000000000127805 */ /* 0x000fe2000001ff00 */
[----:B0-----:R-:W0:Y:S05]  /*0220*/  LDC.64 R2, c[0x0][0x230] ;  /* 0x00008c00ff027b82 */ /* 0x001e2a0000000a00 */
[----:B------:R-:W4:Y:S01]  /*0230*/  @!P1 LDG.E.EL.128 R16, desc[UR6][R28.64] ;  /* 0x000000061c109981 */ /* 0x000f22000c2e1d00 */
[----:B-1----:R-:W-:Y:S01]  /*0240*/  CS2R R22, SRZ ;  /* 0x0000000000167805 */ /* 0x002fe2000001ff00 */
[----:B0-----:R-:W-:Y:S01]  /*0250*/  IMAD.WIDE R2, R21, 0x4, R2 ;  /* 0x0000000415027825 */ /* 0x001fe200078e0202 */
[----:B------:R-:W-:-:S06]  /*0260*/  CS2R R20, SRZ ;  /* 0x0000000000147805 */ /* 0x000fcc000001ff00 */
[----:B------:R0:W4:Y:S02]  /*0270*/  @!P1 LDG.E.EL.128 R20, desc[UR6][R2.64] ;  /* 0x0000000602149981 */ /* 0x000124000c2e1d00 */
[----:B0-----:R-:W-:Y:S01]  /*0280*/  HFMA2.MMA R2, -RZ, RZ, 1.625, 0 ;  /* 0x3e800000ff027435 */ /* 0x001fe200000001ff */
[----:B------:R-:W0:Y:S01]  /*0290*/  S2UR UR5, SR_CgaCtaId ;  /* 0x00000000000579c3 */ /* 0x000e220000008800 */
[----:B------:R-:W-:Y:S02]  /*02a0*/  UMOV UR4, 0x400 ;  /* 0x0000040000047882 */ /* 0x000fe40000000000 */
[----:B0-----:R-:W-:Y:S01]  /*02b0*/  UPRMT UR4, UR5, 0x654, UR4 ;  /* 0x0000065405047896 */ /* 0x001fe20008000004 */
[----:B------:R-:W-:Y:S01]  /*02c0*/  LOP3.LUT R0, R0, 0xc, R25, 0xf8, !PT ;  /* 0x0000000c00007812 */ /* 0x000fe200078ef819 */
[----:B--2---:R-:W-:Y:S01]  /*02d0*/  FADD R4, R4, 0.0010000000474974513054 ;  /* 0x3a83126f04047421 */ /* 0x004fe20000000000 */
[----:B------:R-:W-:-:S05]  /*02e0*/  FADD R6, R6, 0.0010000000474974513054 ;  /* 0x3a83126f06067421 */ /* 0x000fca0000000000 */
[----:B------:R-:W0:Y:S01]  /*02f0*/  MUFU.SQRT R4, R4 ;  /* 0x0000000400047308 */ /* 0x000e220000002000 */
[----:B------:R-:W-:Y:S01]  /*0300*/  FADD R5, R5, 0.0010000000474974513054 ;  /* 0x3a83126f05057421 */ /* 0x000fe20000000000 */
[----:B------:R-:W-:-:S06]  /*0310*/  FADD R7, R7, 0.0010000000474974513054 ;  /* 0x3a83126f07077421 */ /* 0x000fcc0000000000 */
[----:B------:R-:W1:Y:S01]  /*0320*/  MUFU.SQRT R6, R6 ;  /* 0x0000000600067308 */ /* 0x000e620000002000 */
[----:B0-----:R-:W-:-:S07]  /*0330*/  FSETP.GT.AND P5, PT, R4, 8.50705917302346158658e+37, PT ;  /* 0x7e8000000400780b */ /* 0x001fce0003fa4000 */
[----:B------:R-:W0:Y:S01]  /*0340*/  MUFU.SQRT R5, R5 ;  /* 0x0000000500057308 */ /* 0x000e220000002000 */
[----:B------:R-:W-:-:S07]  /*0350*/  FSETP.GEU.AND P0, PT, R4, 1.175494350822287508e-38, PT ;  /* 0x008000000400780b */ /* 0x000fce0003f0e000 */
[----:B------:R-:W2:Y:S01]  /*0360*/  MUFU.SQRT R7, R7 ;  /* 0x0000000700077308 */ /* 0x000ea20000002000 */
[----:B-1----:R-:W-:Y:S02]  /*0370*/  FSETP.GT.AND P3, PT, R6, 8.50705917302346158658e+37, PT ;  /* 0x7e8000000600780b */ /* 0x002fe40003f64000 */
[----:B------:R-:W-:Y:S01]  /*0380*/  FSEL R3, R2, 1, P5 ;  /* 0x3f80000002037808 */ /* 0x000fe20002800000 */
[----:B------:R-:W-:Y:S01]  /*0390*/  @P5 FMUL R4, R4, 0.25 ;  /* 0x3e80000004045820 */ /* 0x000fe20000400000 */
[----:B------:R-:W-:Y:S02]  /*03a0*/  FSETP.GEU.AND P4, PT, R6, 1.175494350822287508e-38, PT ;  /* 0x008000000600780b */ /* 0x000fe40003f8e000 */
[----:B0-----:R-:W-:Y:S01]  /*03b0*/  FSETP.GT.AND P1, PT, R5, 8.50705917302346158658e+37, PT ;  /* 0x7e8000000500780b */ /* 0x001fe20003f24000 */
[----:B------:R-:W-:Y:S01]  /*03c0*/  @!P0 FMUL R4, R4, 16777216 ;  /* 0x4b80000004048820 */ /* 0x000fe20000400000 */
[----:B------:R-:W-:Y:S01]  /*03d0*/  @!P0 FMUL R3, R3, 16777216 ;  /* 0x4b80000003038820 */ /* 0x000fe20000400000 */
[----:B------:R-:W-:-:S02]  /*03e0*/  FSETP.GEU.AND P2, PT, R5, 1.175494350822287508e-38, PT ;  /* 0x008000000500780b */ /* 0x000fc40003f4e000 */
[C---:B--2---:R-:W-:Y:S02]  /*03f0*/  FSETP.GT.AND P5, PT, R7.reuse, 8.50705917302346158658e+37, PT ;  /* 0x7e8000000700780b */ /* 0x044fe40003fa4000 */
[----:B------:R-:W-:Y:S01]  /*0400*/  FSETP.GEU.AND P0, PT, R7, 1.175494350822287508e-38, PT ;  /* 0x008000000700780b */ /* 0x000fe20003f0e000 */
[----:B------:R-:W-:Y:S01]  /*0410*/  @P3 FMUL R6, R6, 0.25 ;  /* 0x3e80000006063820 */ /* 0x000fe20000400000 */
[----:B------:R-:W0:Y:S04]  /*0420*/  MUFU.RCP R4, R4 ;  /* 0x0000000400047308 */ /* 0x000e280000001000 */
[----:B------:R-:W-:Y:S01]  /*0430*/  @P1 FMUL R5, R5, 0.25 ;  /* 0x3e80000005051820 */ /* 0x000fe20000400000 */
[----:B------:R-:W-:-:S03]  /*0440*/  @!P4 FMUL R6, R6, 16777216 ;  /* 0x4b8000000606c820 */ /* 0x000fc60000400000 */
[----:B------:R-:W-:Y:S01]  /*0450*/  @!P2 FMUL R5, R5, 16777216 ;  /* 0x4b8000000505a820 */ /* 0x000fe20000400000 */
[----:B------:R-:W-:Y:S02]  /*0460*/  @P5 FMUL R7, R7, 0.25 ;  /* 0x3e80000007075820 */ /* 0x000fe40000400000 */
[----:B------:R-:W1:Y:S02]  /*0470*/  MUFU.RCP R6, R6 ;  /* 0x0000000600067308 */ /* 0x000e640000001000 */
[----:B------:R-:W-:Y:S01]  /*0480*/  @!P0 FMUL R7, R7, 16777216 ;  /* 0x4b80000007078820 */ /* 0x000fe20000400000 */
[----:B---3--:R-:W-:Y:S01]  /*0490*/  FADD R9, -R9, R13 ;  /* 0x0000000d09097221 */ /* 0x008fe20000000100 */
[----:B------:R-:W-:-:S04]  /*04a0*/  FSEL R13, R2, 1, P3 ;  /* 0x3f800000020d7808 */ /* 0x000fc80001800000 */
[----:B------:R-:W2:Y:S01]  /*04b0*/  MUFU.RCP R5, R5 ;  /* 0x0000000500057308 */ /* 0x000ea20000001000 */
[----:B------:R-:W-:Y:S01]  /*04c0*/  FADD R8, -R8, R12 ;  /* 0x0000000c08087221 */ /* 0x000fe20000000100 */
[----:B0-----:R-:W-:-:S06]  /*04d0*/  FMUL R3, R4, R3 ;  /* 0x0000000304037220 */ /* 0x001fcc0000400000 */
[----:B------:R-:W0:Y:S01]  /*04e0*/  MUFU.RCP R7, R7 ;  /* 0x0000000700077308 */ /* 0x000e220000001000 */
[C---:B------:R-:W-:Y:S01]  /*04f0*/  FSEL R12, R2.reuse, 1, P1 ;  /* 0x3f800000020c7808 */ /* 0x040fe20000800000 */
[----:B------:R-:W-:Y:S01]  /*0500*/  @!P4 FMUL R13, R13, 16777216 ;  /* 0x4b8000000d0dc820 */ /* 0x000fe20000400000 */
[----:B------:R-:W-:Y:S01]  /*0510*/  FSEL R4, R2, 1, P5 ;  /* 0x3f80000002047808 */ /* 0x000fe20002800000 */
[----:B------:R-:W-:Y:S01]  /*0520*/  FMUL R3, R8, R3 ;  /* 0x0000000308037220 */ /* 0x000fe20000400000 */
[----:B------:R-:W-:Y:S01]  /*0530*/  FADD R10, -R10, R14 ;  /* 0x0000000e0a0a7221 */ /* 0x000fe20000000100 */
[----:B-1----:R-:W-:Y:S01]  /*0540*/  FMUL R13, R6, R13 ;  /* 0x0000000d060d7220 */ /* 0x002fe20000400000 */
[----:B------:R-:W-:Y:S01]  /*0550*/  @!P2 FMUL R12, R12, 16777216 ;  /* 0x4b8000000c0ca820 */ /* 0x000fe20000400000 */
[----:B------:R-:W-:Y:S01]  /*0560*/  @!P0 FMUL R4, R4, 16777216 ;  /* 0x4b80000004048820 */ /* 0x000fe20000400000 */
[----:B----4-:R-:W-:Y:S01]  /*0570*/  FFMA R16, R3, R16, R20 ;  /* 0x0000001003107223 */ /* 0x010fe20000000014 */
[----:B------:R-:W-:Y:S01]  /*0580*/  FMUL R13, R10, R13 ;  /* 0x0000000d0a0d7220 */ /* 0x000fe20000400000 */
[----:B------:R-:W-:Y:S01]  /*0590*/  FADD R11, -R11, R15 ;  /* 0x0000000f0b0b7221 */ /* 0x000fe20000000100 */
[----:B--2---:R-:W-:Y:S01]  /*05a0*/  FMUL R12, R5, R12 ;  /* 0x0000000c050c7220 */ /* 0x004fe20000400000 */
[----:B------:R-:W-:Y:S01]  /*05b0*/  FADD R3, RZ, -R16 ;  /* 0x80000010ff037221 */ /* 0x000fe20000000000 */
[----:B0-----:R-:W-:Y:S01]  /*05c0*/  FMUL R4, R7, R4 ;  /* 0x0000000407047220 */ /* 0x001fe20000400000 */
[----:B------:R-:W-:Y:S01]  /*05d0*/  FFMA R18, R13, R18, R22 ;  /* 0x000000120d127223 */ /* 0x000fe20000000016 */
[----:B------:R-:W-:-:S02]  /*05e0*/  FMUL R12, R9, R12 ;  /* 0x0000000c090c7220 */ /* 0x000fc40000400000 */
[----:B------:R-:W-:Y:S01]  /*05f0*/  FMUL R4, R11, R4 ;  /* 0x000000040b047220 */ /* 0x000fe20000400000 */
[----:B------:R-:W-:Y:S01]  /*0600*/  FMUL R6, R3, 1.4426950216293334961 ;  /* 0x3fb8aa3b03067820 */ /* 0x000fe20000400000 */
[----:B------:R-:W-:Y:S01]  /*0610*/  FADD R3, RZ, -R18 ;  /* 0x80000012ff037221 */ /* 0x000fe20000000000 */
[----:B------:R-:W-:Y:S01]  /*0620*/  FFMA R17, R12, R17, R21 ;  /* 0x000000110c117223 */ /* 0x000fe20000000015 */
[----:B------:R-:W-:Y:S02]  /*0630*/  FFMA R19, R4, R19, R23 ;  /* 0x0000001304137223 */ /* 0x000fe40000000017 */
[----:B------:R-:W-:Y:S01]  /*0640*/  FMUL R7, R3, 1.4426950216293334961 ;  /* 0x3fb8aa3b03077820 */ /* 0x000fe20000400000 */
[----:B------:R-:W-:Y:S01]  /*0650*/  FADD R5, RZ, -R17 ;  /* 0x80000011ff057221 */ /* 0x000fe20000000000 */
[----:B------:R-:W-:-:S03]  /*0660*/  FADD R3, RZ, -R19 ;  /* 0x80000013ff037221 */ /* 0x000fc60000000000 */
[----:B------:R-:W-:Y:S01]  /*0670*/  FMUL R5, R5, 1.4426950216293334961 ;  /* 0x3fb8aa3b05057820 */ /* 0x000fe20000400000 */
[----:B------:R-:W-:Y:S01]  /*0680*/  FMUL R9, R3, 1.4426950216293334961 ;  /* 0x3fb8aa3b03097820 */ /* 0x000fe20000400000 */
[----:B------:R-:W-:Y:S02]  /*0690*/  FSETP.GEU.AND P0, PT, R6, -126, PT ;  /* 0xc2fc00000600780b */ /* 0x000fe40003f0e000 */
[----:B------:R-:W-:Y:S02]  /*06a0*/  FSETP.GEU.AND P2, PT, R7, -126, PT ;  /* 0xc2fc00000700780b */ /* 0x000fe40003f4e000 */
[----:B------:R-:W-:Y:S02]  /*06b0*/  FSETP.GEU.AND P1, PT, R5, -126, PT ;  /* 0xc2fc00000500780b */ /* 0x000fe40003f2e000 */
[----:B------:R-:W-:-:S07]  /*06c0*/  FSETP.GEU.AND P3, PT, R9, -126, PT ;  /* 0xc2fc00000900780b */ /* 0x000fce0003f6e000 */
[----:B------:R-:W-:Y:S02]  /*06d0*/  @!P0 FMUL R6, R6, 0.5 ;  /* 0x3f00000006068820 */ /* 0x000fe40000400000 */
[----:B------:R-:W-:Y:S02]  /*06e0*/  @!P2 FMUL R7, R7, 0.5 ;  /* 0x3f0000000707a820 */ /* 0x000fe40000400000 */
[----:B------:R-:W-:Y:S02]  /*06f0*/  @!P1 FMUL R5, R5, 0.5 ;  /* 0x3f00000005059820 */ /* 0x000fe40000400000 */
[----:B------:R-:W-:Y:S01]  /*0700*/  @!P3 FMUL R9, R9, 0.5 ;  /* 0x3f0000000909b820 */ /* 0x000fe20000400000 */
[----:B------:R-:W0:Y:S08]  /*0710*/  MUFU.EX2 R3, R6 ;  /* 0x0000000600037308 */ /* 0x000e300000000800 */
[----:B------:R-:W1:Y:S08]  /*0720*/  MUFU.EX2 R4, R5 ;  /* 0x0000000500047308 */ /* 0x000e700000000800 */
[----:B------:R-:W2:Y:S08]  /*0730*/  MUFU.EX2 R8, R7 ;  /* 0x0000000700087308 */ /* 0x000eb00000000800 */
[----:B------:R-:W3:Y:S01]  /*0740*/  MUFU.EX2 R10, R9 ;  /* 0x00000009000a7308 */ /* 0x000ee20000000800 */
[----:B0-----:R-:W-:Y:S01]  /*0750*/  @!P0 FMUL R3, R3, R3 ;  /* 0x0000000303038220 */ /* 0x001fe20000400000 */
[----:B-1----:R-:W-:Y:S01]  /*0760*/  @!P1 FMUL R4, R4, R4 ;  /* 0x0000000404049220 */ /* 0x002fe20000400000 */
[----:B--2---:R-:W-:-:S02]  /*0770*/  @!P2 FMUL R8, R8, R8 ;  /* 0x000000080808a220 */ /* 0x004fc40000400000 */
[----:B------:R-:W-:Y:S01]  /*0780*/  FADD R11, R3, 1 ;  /* 0x3f800000030b7421 */ /* 0x000fe20000000000 */
[----:B------:R-:W-:Y:S01]  /*0790*/  FADD R3, R4, 1 ;  /* 0x3f80000004037421 */ /* 0x000fe20000000000 */
[----:B------:R-:W-:Y:S01]  /*07a0*/  FADD R5, R8, 1 ;  /* 0x3f80000008057421 */ /* 0x000fe20000000000 */
[----:B---3--:R-:W-:-:S04]  /*07b0*/  @!P3 FMUL R10, R10, R10 ;  /* 0x0000000a0a0ab220 */ /* 0x008fc80000400000 */
[----:B------:R-:W-:Y:S01]  /*07c0*/  FADD R10, R10, 1 ;  /* 0x3f8000000a0a7421 */ /* 0x000fe20000000000 */
[----:B------:R-:W-:Y:S02]  /*07d0*/  FSETP.GT.AND P1, PT, R3, 8.50705917302346158658e+37, PT ;  /* 0x7e8000000300780b */ /* 0x000fe40003f24000 */
[----:B------:R-:W-:Y:S02]  /*07e0*/  FSETP.GT.AND P2, PT, R5, 8.50705917302346158658e+37, PT ;  /* 0x7e8000000500780b */ /* 0x000fe40003f44000 */
[----:B------:R-:W-:Y:S02]  /*07f0*/  FSETP.GT.AND P3, PT, R10, 8.50705917302346158658e+37, PT ;  /* 0x7e8000000a00780b */ /* 0x000fe40003f64000 */
[----:B------:R-:W-:-:S07]  /*0800*/  FSETP.GT.AND P0, PT, R11, 8.50705917302346158658e+37, PT ;  /* 0x7e8000000b00780b */ /* 0x000fce0003f04000 */
[----:B------:R-:W-:Y:S02]  /*0810*/  @P1 FMUL R3, R3, 0.25 ;  /* 0x3e80000003031820 */ /* 0x000fe40000400000 */
[----:B------:R-:W-:Y:S02]  /*0820*/  @P2 FMUL R5, R5, 0.25 ;  /* 0x3e80000005052820 */ /* 0x000fe40000400000 */
[----:B------:R-:W-:Y:S02]  /*0830*/  @P3 FMUL R10, R10, 0.25 ;  /* 0x3e8000000a0a3820 */ /* 0x000fe40000400000 */
[----:B------:R-:W-:Y:S01]  /*0840*/  @P0 FMUL R11, R11, 0.25 ;  /* 0x3e8000000b0b0820 */ /* 0x000fe20000400000 */
[----:B------:R-:W-:Y:S01]  /*0850*/  MUFU.RCP R3, R3 ;  /* 0x0000000300037308 */ /* 0x000fe20000001000 */
[--C-:B------:R-:W-:Y:S02]  /*0860*/  SHF.R.U32.HI R7, RZ, 0x2, R26.reuse ;  /* 0x00000002ff077819 */ /* 0x100fe4000001161a */
[----:B------:R-:W-:-:S02]  /*0870*/  SHF.R.U32.HI R8, RZ, 0x3, R26 ;  /* 0x00000003ff087819 */ /* 0x000fc4000001161a */
[----:B------:R-:W-:-:S03]  /*0880*/  SHF.L.U32 R6, R26, 0x6, RZ ;  /* 0x000000061a067819 */ /* 0x000fc600000006ff */
[----:B------:R0:W1:Y:S01]  /*0890*/  MUFU.RCP R4, R11 ;  /* 0x0000000b00047308 */ /* 0x0000620000001000 */
[----:B------:R-:W-:Y:S02]  /*08a0*/  SGXT.U32 R7, R7, 0x5 ;  /* 0x000000050707781a */ /* 0x000fe40000000000 */
[----:B------:R-:W-:-:S05]  /*08b0*/  LOP3.LUT R6, R6, 0x1c0, RZ, 0xc0, !PT ;  /* 0x000001c006067812 */ /* 0x000fca00078ec0ff */
[----:B------:R-:W2:Y:S01]  /*08c0*/  MUFU.RCP R5, R5 ;  /* 0x0000000500057308 */ /* 0x000ea20000001000 */
[----:B0-----:R-:W-:-:S07]  /*08d0*/  SGXT.U32 R11, R8, 0x4 ;  /* 0x00000004080b781a */ /* 0x001fce0000000000 */
[----:B------:R-:W0:Y:S01]  /*08e0*/  MUFU.RCP R10, R10 ;  /* 0x0000000a000a7308 */ /* 0x000e220000001000 */
[----:B------:R-:W-:Y:S02]  /*08f0*/  LOP3.LUT R24, R24, R7, RZ, 0xfc, !PT ;  /* 0x0000000718187212 */ /* 0x000fe400078efcff */
[----:B------:R-:W-:Y:S02]  /*0900*/  LOP3.LUT R11, R6, R11, RZ, 0xfc, !PT ;  /* 0x0000000b060b7212 */ /* 0x000fe400078efcff */
[----:B------:R-:W-:Y:S02]  /*0910*/  IADD3 R12, R6, UR4, RZ ;  /* 0x00000004060c7c10 */ /* 0x000fe4000fffe0ff */
[C---:B------:R-:W-:Y:S02]  /*0920*/  FSEL R7, R2.reuse, 1, P0 ;  /* 0x3f80000002077808 */ /* 0x040fe40000000000 */
[C---:B------:R-:W-:Y:S02]  /*0930*/  FSEL R6, R2.reuse, 1, P1 ;  /* 0x3f80000002067808 */ /* 0x040fe40000800000 */
[----:B------:R-:W-:-:S02]  /*0940*/  FSEL R8, R2, 1, P2 ;  /* 0x3f80000002087808 */ /* 0x000fc40001000000 */
[----:B------:R-:W-:Y:S01]  /*0950*/  FSEL R9, R2, 1, P3 ;  /* 0x3f80000002097808 */ /* 0x000fe20001800000 */
[----:B-1----:R-:W-:Y:S01]  /*0960*/  FMUL R7, R4, R7 ;  /* 0x0000000704077220 */ /* 0x002fe20000400000 */
[----:B------:R-:W-:Y:S01]  /*0970*/  FMUL R6, R3, R6 ;  /* 0x0000000603067220 */ /* 0x000fe20000400000 */
[----:B--2---:R-:W-:Y:S02]  /*0980*/  FMUL R5, R5, R8 ;  /* 0x0000000805057220 */ /* 0x004fe40000400000 */
[----:B0-----:R-:W-:Y:S01]  /*0990*/  FMUL R10, R10, R9 ;  /* 0x000000090a0a7220 */ /* 0x001fe20000400000 */
[----:B------:R-:W-:Y:S01]  /*09a0*/  LEA R11, R11, R12, 0x2 ;  /* 0x0000000c0b0b7211 */ /* 0x000fe200078e10ff */
[----:B------:R-:W-:Y:S01]  /*09b0*/  FMUL R7, R16, R7 ;  /* 0x0000000710077220 */ /* 0x000fe20000400000 */
[----:B------:R-:W-:Y:S01]  /*09c0*/  FMUL R6, R17, R6 ;  /* 0x0000000611067220 */ /* 0x000fe20000400000 */
[----:B------:R-:W-:Y:S01]  /*09d0*/  FMUL R5, R18, R5 ;  /* 0x0000000512057220 */ /* 0x000fe20000400000 */
[----:B------:R-:W-:-:S02]  /*09e0*/  FMUL R10, R19, R10 ;  /* 0x0000000a130a7220 */ /* 0x000fc40000400000 */
[----:B------:R0:W-:Y:S04]  /*09f0*/  STS [R11], R7 ;  /* 0x000000070b007388 */ /* 0x0001e80000000800 */
[----:B------:R0:W-:Y:S04]  /*0a00*/  STS [R11+0x50], R6 ;  /* 0x000050060b007388 */ /* 0x0001e80000000800 */
[----:B------:R0:W-:Y:S04]  /*0a10*/  STS [R11+0xa0], R5 ;  /* 0x0000a0050b007388 */ /* 0x0001e80000000800 */
[----:B------:R0:W-:Y:S01]  /*0a20*/  STS [R11+0xf0], R10 ;  /* 0x0000f00a0b007388 */ /* 0x0001e20000000800 */
[----:B------:R-:W-:Y:S01]  /*0a30*/  BAR.SYNC.DEFER_BLOCKING 0x0 ;  /* 0x0000000000007b1d */ /* 0x000fe20000010000 */
[----:B------:R-:W-:-:S04]  /*0a40*/  ISETP.GE.AND P0, PT, R24, 0x20, PT ;  /* 0x000000201800780c */ /* 0x000fc80003f06270 */
[----:B------:R-:W-:Y:S02]  /*0a50*/  ISETP.LT.AND P0, PT, R0, 0x40, !P0 ;  /* 0x000000400000780c */ /* 0x000fe40004701270 */
[C---:B------:R-:W-:Y:S02]  /*0a60*/  LOP3.LUT R2, R26.reuse, 0x7c, RZ, 0xc0, !PT ;  /* 0x0000007c1a027812 */ /* 0x040fe400078ec0ff */
[----:B------:R-:W-:Y:S02]  /*0a70*/  SHF.L.U32 R26, R26, 0x4, RZ ;  /* 0x000000041a1a7819 */ /* 0x000fe400000006ff */
[----:B------:R-:W-:Y:S02]  /*0a80*/  LEA R2, R2, UR4, 0x2 ;  /* 0x0000000402027c11 */ /* 0x000fe4000f8e10ff */
[----:B------:R-:W-:-:S04]  /*0a90*/  LOP3.LUT R3, R26, 0x7f0, RZ, 0xc0, !PT ;  /* 0x000007f01a037812 */ /* 0x000fc800078ec0ff */
[----:B------:R-:W-:Y:S01]  /*0aa0*/  IADD3 R4, R2, R3, RZ ;  /* 0x0000000302047210 */ /* 0x000fe20007ffe0ff */
[----:B0-----:R-:W-:Y:S06]  /*0ab0*/  @!P0 EXIT ;  /* 0x000000000000894d */ /* 0x001fec0003800000 */
[----:B------:R-:W0:Y:S01]  /*0ac0*/  LDS.128 R4, [R4] ;  /* 0x0000000004047984 */ /* 0x000e220000000c00 */
[----:B------:R-:W-:Y:S01]  /*0ad0*/  SHF.R.S32.HI R9, RZ, 0x1f, R0 ;  /* 0x0000001fff097819 */ /* 0x000fe20000011400 */
[----:B------:R-:W1:Y:S03]  /*0ae0*/  LDC.64 R2, c[0x0][0x238] ;  /* 0x00008e00ff027b82 */ /* 0x000e660000000a00 */
[----:B------:R-:W-:-:S04]  /*0af0*/  LEA.HI R9, R9, R0, RZ, 0x4 ;  /* 0x0000000009097211 */ /* 0x000fc800078f20ff */
[C---:B------:R-:W-:Y:S02]  /*0b00*/  LOP3.LUT R11, R9.reuse, 0xfffffff0, RZ, 0xc0, !PT ;  /* 0xfffffff0090b7812 */ /* 0x040fe400078ec0ff */
[----:B------:R-:W-:Y:S02]  /*0b10*/  SHF.L.U32 R9, R9, 0x5, RZ ;  /* 0x0000000509097819 */ /* 0x000fe400000006ff */
[----:B------:R-:W-:Y:S02]  /*0b20*/  IADD3 R11, R0, -R11, RZ ;  /* 0x8000000b000b7210 */ /* 0x000fe40007ffe0ff */
[----:B------:R-:W-:Y:S02]  /*0b30*/  LOP3.LUT R0, R9, 0xfffffe00, RZ, 0xc0, !PT ;  /* 0xfffffe0009007812 */ /* 0x000fe400078ec0ff */
[----:B------:R-:W-:-:S04]  /*0b40*/  LEA R11, R24, R11, 0x4 ;  /* 0x0000000b180b7211 */ /* 0x000fc800078e20ff */
[----:B------:R-:W-:-:S05]  /*0b50*/  IADD3 R11, R11, R0, RZ ;  /* 0x000000000b0b7210 */ /* 0x000fca0007ffe0ff */
[----:B-1----:R-:W-:-:S05]  /*0b60*/  IMAD.WIDE R2, R11, 0x4, R2 ;  /* 0x000000040b027825 */ /* 0x002fca00078e0202 */
[----:B0-----:R-:W-:Y:S01]  /*0b70*/  STG.E.128 desc[UR6][R2.64], R4 ;  /* 0x0000000402007986 */ /* 0x001fe2000c101d06 */
[----:B------:R-:W-:Y:S05]  /*0b80*/  EXIT ;  /* 0x000000000000794d */ /* 0x000fea0003800000 */
.L_x_0:
[----:B------:R-:W-:-:S00]  /*0b90*/  BRA `(.L_x_0) ;  /* 0xfffffffc00fc7947 */ /* 0x000fc0000383ffff */
[----:B------:R-:W-:-:S00]  /*0ba0*/  NOP ;  /* 0x0000000000007918 */ /* 0x000fc00000000000 */
        /* <DEDUP_REMOVED lines=13> */
.L_x_1:


//--------------------- .nv.global.init           --------------------------
	.section	.nv.global.init,"aw",@progbits
.nv.global.init:
	.type		_$_str,@object
	.size		_$_str,(_$_str_$_2 - _$_str)
_$_str:
        /*0000*/ 	.byte	0x5f, 0x5f, 0x43, 0x55, 0x44, 0x41, 0x5f, 0x46, 0x54, 0x5a, 0x00
	.type		_$_str_$_2,@object
	.size		_$_str_$_2,(.L_1 - _$_str_$_2)
_$_str_$_2:
        /*000b*/ 	.byte	0x5f, 0x5f, 0x43, 0x55, 0x44, 0x41, 0x5f, 0x50, 0x52, 0x45, 0x43, 0x5f, 0x53, 0x51, 0x52, 0x54
        /*001b*/ 	.byte	0x00
.L_1:


//--------------------- .nv.shared.triton_poi_fused__native_batch_norm_legit_no_training_mul_sigmoid_25 --------------------------
	.section	.nv.shared.triton_poi_fused__native_batch_norm_legit_no_training_mul_sigmoid_25,"aw",@nobits
	.sectionflags	@""
	.align	16
	.zero		1024


//--------------------- .nv.constant0.triton_poi_fused__native_batch_norm_legit_no_training_mul_sigmoid_25 --------------------------
	.section	.nv.constant0.triton_poi_fused__native_batch_norm_legit_no_training_mul_sigmoid_25,"a",@progbits
	.sectionflags	@""
	.align	4
.nv.constant0.triton_poi_fused__native_batch_norm_legit_no_training_mul_sigmoid_25:
	.zero		584
